	.headerflags	@"EF_CUDA_TEXMODE_UNIFIED EF_CUDA_64BIT_ADDRESS EF_CUDA_SM89 EF_CUDA_VIRTUAL_SM(EF_CUDA_SM89)"
	.elftype	@"ET_EXEC"


//--------------------- .nv.info                  --------------------------
	.section	.nv.info,"",@"SHT_CUDA_INFO"
	.align	4


	//----- nvinfo : EIATTR_REGCOUNT
	.align		4
        /*0000*/ 	.byte	0x04, 0x2f
        /*0002*/ 	.short	(.L_1 - .L_0)
	.align		4
.L_0:
        /*0004*/ 	.word	index@(_rms_norm_backward_kernel)
        /*0008*/ 	.word	0x0000003f


	//----- nvinfo : EIATTR_MIN_STACK_SIZE
	.align		4
.L_1:
        /*000c*/ 	.byte	0x04, 0x12
        /*000e*/ 	.short	(.L_3 - .L_2)
	.align		4
.L_2:
        /*0010*/ 	.word	index@(_rms_norm_backward_kernel)
        /*0014*/ 	.word	0x00000000


	//----- nvinfo : EIATTR_FRAME_SIZE
	.align		4
.L_3:
        /*0018*/ 	.byte	0x04, 0x11
        /*001a*/ 	.short	(.L_5 - .L_4)
	.align		4
.L_4:
        /*001c*/ 	.word	index@(_rms_norm_backward_kernel)
        /*0020*/ 	.word	0x00000000


	//----- nvinfo : EIATTR_MIN_STACK_SIZE
	.align		4
.L_5:
        /*0024*/ 	.byte	0x04, 0x12
        /*0026*/ 	.short	(.L_7 - .L_6)
	.align		4
.L_6:
        /*0028*/ 	.word	index@(_rms_norm_backward_kernel)
        /*002c*/ 	.word	0x00000000
.L_7:


//--------------------- .nv.info._rms_norm_backward_kernel --------------------------
	.section	.nv.info._rms_norm_backward_kernel,"",@"SHT_CUDA_INFO"
	.sectionflags	@""
	.align	4


	//----- nvinfo : EIATTR_CUDA_API_VERSION
	.align		4
        /*0000*/ 	.byte	0x04, 0x37
        /*0002*/ 	.short	(.L_9 - .L_8)
.L_8:
        /*0004*/ 	.word	0x0000007c


	//----- nvinfo : EIATTR_PARAM_CBANK
	.align		4
.L_9:
        /*0008*/ 	.byte	0x04, 0x0a
        /*000a*/ 	.short	(.L_11 - .L_10)
	.align		4
.L_10:
        /*000c*/ 	.word	index@(.nv.constant0._rms_norm_backward_kernel)
        /*0010*/ 	.short	0x0160
        /*0012*/ 	.short	0x0058


	//----- nvinfo : EIATTR_CBANK_PARAM_SIZE
	.align		4
.L_11:
        /*0014*/ 	.byte	0x03, 0x19
        /*0016*/ 	.short	0x0058


	//----- nvinfo : EIATTR_KPARAM_INFO
	.align		4
        /*0018*/ 	.byte	0x04, 0x17
        /*001a*/ 	.short	(.L_13 - .L_12)
.L_12:
        /*001c*/ 	.word	0x00000000
        /*0020*/ 	.short	0x000c
        /*0022*/ 	.short	0x0054
        /*0024*/ 	.byte	0x00, 0xf0, 0x11, 0x00


	//----- nvinfo : EIATTR_KPARAM_INFO
	.align		4
.L_13:
        /*0028*/ 	.byte	0x04, 0x17
        /*002a*/ 	.short	(.L_15 - .L_14)
.L_14:
        /*002c*/ 	.word	0x00000000
        /*0030*/ 	.short	0x000b
        /*0032*/ 	.short	0x0050
        /*0034*/ 	.byte	0x00, 0xf0, 0x11, 0x00


	//----- nvinfo : EIATTR_KPARAM_INFO
	.align		4
.L_15:
        /*0038*/ 	.byte	0x04, 0x17
        /*003a*/ 	.short	(.L_17 - .L_16)
.L_16:
        /*003c*/ 	.word	0x00000000
        /*0040*/ 	.short	0x000a
        /*0042*/ 	.short	0x004c
        /*0044*/ 	.byte	0x00, 0xf0, 0x11, 0x00


	//----- nvinfo : EIATTR_KPARAM_INFO
	.align		4
.L_17:
        /*0048*/ 	.byte	0x04, 0x17
        /*004a*/ 	.short	(.L_19 - .L_18)
.L_18:
        /*004c*/ 	.word	0x00000000
        /*0050*/ 	.short	0x0009
        /*0052*/ 	.short	0x0048
        /*0054*/ 	.byte	0x00, 0xf0, 0x11, 0x00


	//----- nvinfo : EIATTR_KPARAM_INFO
	.align		4
.L_19:
        /*0058*/ 	.byte	0x04, 0x17
        /*005a*/ 	.short	(.L_21 - .L_20)
.L_20:
        /*005c*/ 	.word	0x00000000
        /*0060*/ 	.short	0x0008
        /*0062*/ 	.short	0x0040
        /*0064*/ 	.byte	0x00, 0xf4, 0x21, 0x00


	//----- nvinfo : EIATTR_KPARAM_INFO
	.align		4
.L_21:
        /*0068*/ 	.byte	0x04, 0x17
        /*006a*/ 	.short	(.L_23 - .L_22)
.L_22:
        /*006c*/ 	.word	0x00000000
        /*0070*/ 	.short	0x0007
        /*0072*/ 	.short	0x0038
        /*0074*/ 	.byte	0x00, 0xf4, 0x21, 0x00


	//----- nvinfo : EIATTR_KPARAM_INFO
	.align		4
.L_23:
        /*0078*/ 	.byte	0x04, 0x17
        /*007a*/ 	.short	(.L_25 - .L_24)
.L_24:
        /*007c*/ 	.word	0x00000000
        /*0080*/ 	.short	0x0006
        /*0082*/ 	.short	0x0030
        /*0084*/ 	.byte	0x00, 0xf4, 0x21, 0x00


	//----- nvinfo : EIATTR_KPARAM_INFO
	.align		4
.L_25:
        /*0088*/ 	.byte	0x04, 0x17
        /*008a*/ 	.short	(.L_27 - .L_26)
.L_26:
        /*008c*/ 	.word	0x00000000
        /*0090*/ 	.short	0x0005
        /*0092*/ 	.short	0x0028
        /*0094*/ 	.byte	0x00, 0xf0, 0x11, 0x00


	//----- nvinfo : EIATTR_KPARAM_INFO
	.align		4
.L_27:
        /*0098*/ 	.byte	0x04, 0x17
        /*009a*/ 	.short	(.L_29 - .L_28)
.L_28:
        /*009c*/ 	.word	0x00000000
        /*00a0*/ 	.short	0x0004
        /*00a2*/ 	.short	0x0020
        /*00a4*/ 	.byte	0x00, 0xf4, 0x21, 0x00


	//----- nvinfo : EIATTR_KPARAM_INFO
	.align		4
.L_29:
        /*00a8*/ 	.byte	0x04, 0x17
        /*00aa*/ 	.short	(.L_31 - .L_30)
.L_30:
        /*00ac*/ 	.word	0x00000000
        /*00b0*/ 	.short	0x0003
        /*00b2*/ 	.short	0x0018
        /*00b4*/ 	.byte	0x00, 0xf0, 0x11, 0x00


	//----- nvinfo : EIATTR_KPARAM_INFO
	.align		4
.L_31:
        /*00b8*/ 	.byte	0x04, 0x17
        /*00ba*/ 	.short	(.L_33 - .L_32)
.L_32:
        /*00bc*/ 	.word	0x00000000
        /*00c0*/ 	.short	0x0002
        /*00c2*/ 	.short	0x0010
        /*00c4*/ 	.byte	0x00, 0xf4, 0x21, 0x00


	//----- nvinfo : EIATTR_KPARAM_INFO
	.align		4
.L_33:
        /*00c8*/ 	.byte	0x04, 0x17
        /*00ca*/ 	.short	(.L_35 - .L_34)
.L_34:
        /*00cc*/ 	.word	0x00000000
        /*00d0*/ 	.short	0x0001
        /*00d2*/ 	.short	0x0008
        /*00d4*/ 	.byte	0x00, 0xf0, 0x11, 0x00


	//----- nvinfo : EIATTR_KPARAM_INFO
	.align		4
.L_35:
        /*00d8*/ 	.byte	0x04, 0x17
        /*00da*/ 	.short	(.L_37 - .L_36)
.L_36:
        /*00dc*/ 	.word	0x00000000
        /*00e0*/ 	.short	0x0000
        /*00e2*/ 	.short	0x0000
        /*00e4*/ 	.byte	0x00, 0xf4, 0x21, 0x00


	//----- nvinfo : EIATTR_MAXREG_COUNT
	.align		4
.L_37:
        /*00e8*/ 	.byte	0x03, 0x1b
        /*00ea*/ 	.short	0x00ff


	//----- nvinfo : EIATTR_COOP_GROUP_MASK_REGIDS
	.align		4
        /*00ec*/ 	.byte	0x04, 0x29
        /*00ee*/ 	.short	(.L_39 - .L_38)


	//   ....[0]....
.L_38:
        /*00f0*/ 	.word	0xffffffff


	//   ....[1]....
        /*00f4*/ 	.word	0xffffffff


	//   ....[2]....
        /*00f8*/ 	.word	0xffffffff


	//   ....[3]....
        /*00fc*/ 	.word	0xffffffff


	//   ....[4]....
        /*0100*/ 	.word	0xffffffff


	//   ....[5]....
        /*0104*/ 	.word	0xffffffff


	//   ....[6]....
        /*0108*/ 	.word	0xffffffff


	//   ....[7]....
        /*010c*/ 	.word	0xffffffff


	//----- nvinfo : EIATTR_COOP_GROUP_INSTR_OFFSETS
	.align		4
.L_39:
        /*0110*/ 	.byte	0x04, 0x28
        /*0112*/ 	.short	(.L_41 - .L_40)


	//   ....[0]....
.L_40:
        /*0114*/ 	.word	0x000008c0


	//   ....[1]....
        /*0118*/ 	.word	0x00000920


	//   ....[2]....
        /*011c*/ 	.word	0x00000940


	//   ....[3]....
        /*0120*/ 	.word	0x00000960


	//   ....[4]....
        /*0124*/ 	.word	0x00000980


	//   ....[5]....
        /*0128*/ 	.word	0x000009f0


	//   ....[6]....
        /*012c*/ 	.word	0x00000a10


	//   ....[7]....
        /*0130*/ 	.word	0x00000a40


	//----- nvinfo : EIATTR_EXIT_INSTR_OFFSETS
	.align		4
.L_41:
        /*0134*/ 	.byte	0x04, 0x1c
        /*0136*/ 	.short	(.L_43 - .L_42)


	//   ....[0]....
.L_42:
        /*0138*/ 	.word	0x00001100


	//   ....[1]....
        /*013c*/ 	.word	0x00001130


	//----- nvinfo : EIATTR_REQNTID
	.align		4
.L_43:
        /*0140*/ 	.byte	0x04, 0x10
        /*0142*/ 	.short	(.L_45 - .L_44)
.L_44:
        /*0144*/ 	.word	0x00000100
        /*0148*/ 	.word	0x00000001
        /*014c*/ 	.word	0x00000001
.L_45:


//--------------------- .nv.callgraph             --------------------------
	.section	.nv.callgraph,"",@"SHT_CUDA_CALLGRAPH"
	.align	4
	.sectionentsize	8
	.align		4
        /*0000*/ 	.word	0x00000000
	.align		4
        /*0004*/ 	.word	0xffffffff
	.align		4
        /*0008*/ 	.word	0x00000000
	.align		4
        /*000c*/ 	.word	0xfffffffe
	.align		4
        /*0010*/ 	.word	0x00000000
	.align		4
        /*0014*/ 	.word	0xfffffffd
	.align		4
        /*0018*/ 	.word	0x00000000
	.align		4
        /*001c*/ 	.word	0xfffffffc


//--------------------- .nv.rel.action            --------------------------
	.section	.nv.rel.action,"",@"SHT_CUDA_RELOCINFO"
	.align	8
	.sectionentsize	8
        /*0000*/ 	.byte	0x73, 0x00, 0x00, 0x00, 0x00, 0x00, 0x00, 0x00, 0x00, 0x00, 0x00, 0x11, 0x25, 0x00, 0x05, 0x36


//--------------------- .nv.constant0._rms_norm_backward_kernel --------------------------
	.section	.nv.constant0._rms_norm_backward_kernel,"a",@progbits
	.sectionflags	@""
	.align	4
.nv.constant0._rms_norm_backward_kernel:
	.zero		440


//--------------------- .text._rms_norm_backward_kernel --------------------------
	.section	.text._rms_norm_backward_kernel,"ax",@progbits
	.sectionflags	@"SHF_BARRIERS=1"
	.sectioninfo	@"SHI_REGISTERS=63"
	.align	128
        .global         _rms_norm_backward_kernel
        .type           _rms_norm_backward_kernel,@function
        .size           _rms_norm_backward_kernel,(.L_x_3 - _rms_norm_backward_kernel)
        .other          _rms_norm_backward_kernel,@"STO_CUDA_ENTRY STV_DEFAULT"
_rms_norm_backward_kernel:
.text._rms_norm_backward_kernel:
[----:B------:R-:W-:Y:S02]  /*0000*/  MOV R1, c[0x0][0x28] ;  /* 0x00000a0000017a02 */ /* 0x000fe40000000f00 */
[----:B------:R-:W0:Y:S01]  /*0010*/  S2R R3, SR_TID.X ;  /* 0x0000000000037919 */ /* 0x000e220000002100 */
[----:B------:R-:W-:Y:S01]  /*0020*/  IMAD.MOV.U32 R7, RZ, RZ, 0x2 ;  /* 0x00000002ff077424 */ /* 0x000fe200078e00ff */
[----:B------:R-:W-:Y:S01]  /*0030*/  CS2R R8, SRZ ;  /* 0x0000000000087805 */ /* 0x000fe2000001ff00 */
[----:B------:R-:W-:Y:S01]  /*0040*/  CS2R R10, SRZ ;  /* 0x00000000000a7805 */ /* 0x000fe2000001ff00 */
[----:B------:R-:W-:Y:S01]  /*0050*/  ULDC.64 UR4, c[0x0][0x118] ;  /* 0x0000460000047ab9 */ /* 0x000fe20000000a00 */
[----:B0-----:R-:W-:-:S04]  /*0060*/  SHF.L.U32 R0, R3, 0x3, RZ ;  /* 0x0000000303007819 */ /* 0x001fc800000006ff */
[----:B------:R-:W-:-:S04]  /*0070*/  LOP3.LUT R0, R0, 0x7f8, RZ, 0xc0, !PT ;  /* 0x000007f800007812 */ /* 0x000fc800078ec0ff */
[C---:B------:R-:W-:Y:S01]  /*0080*/  ISETP.GE.AND P1, PT, R0.reuse, c[0x0][0x1b0], PT ;  /* 0x00006c0000007a0c */ /* 0x040fe20003f26270 */
[----:B------:R-:W-:-:S12]  /*0090*/  IMAD.WIDE.U32 R6, R0, R7, c[0x0][0x190] ;  /* 0x0000640000067625 */ /* 0x000fd800078e0007 */
[----:B------:R-:W2:Y:S01]  /*00a0*/  @!P1 LDG.E.128 R8, [R6.64] ;  /* 0x0000000406089981 */ /* 0x000ea2000c1e1d00 */
[----:B------:R-:W-:Y:S01]  /*00b0*/  CS2R R16, SRZ ;  /* 0x0000000000107805 */ /* 0x000fe2000001ff00 */
[----:B------:R-:W-:Y:S01]  /*00c0*/  CS2R R18, SRZ ;  /* 0x0000000000127805 */ /* 0x000fe2000001ff00 */
[----:B------:R-:W-:Y:S01]  /*00d0*/  CS2R R28, SRZ ;  /* 0x00000000001c7805 */ /* 0x000fe2000001ff00 */
[----:B------:R-:W0:Y:S01]  /*00e0*/  S2R R4, SR_CTAID.X ;  /* 0x0000000000047919 */ /* 0x000e220000002500 */
[----:B------:R-:W-:Y:S01]  /*00f0*/  CS2R R30, SRZ ;  /* 0x00000000001e7805 */ /* 0x000fe2000001ff00 */
[----:B0-----:R-:W-:-:S05]  /*0100*/  IMAD R32, R4, 0x15, RZ ;  /* 0x0000001504207824 */ /* 0x001fca00078e02ff */
[----:B------:R-:W-:-:S04]  /*0110*/  IADD3 R0, R32, 0x15, RZ ;  /* 0x0000001520007810 */ /* 0x000fc80007ffe0ff */
[----:B------:R-:W-:-:S04]  /*0120*/  IMNMX R5, R0, c[0x0][0x1ac], PT ;  /* 0x00006b0000057a17 */ /* 0x000fc80003800200 */
[----:B------:R-:W-:Y:S02]  /*0130*/  ISETP.GT.AND P0, PT, R5, R32, PT ;  /* 0x000000200500720c */ /* 0x000fe40003f04270 */
[----:B--2---:R-:W-:Y:S02]  /*0140*/  SEL R14, R8, RZ, !P1 ;  /* 0x000000ff080e7207 */ /* 0x004fe40004800000 */
[----:B------:R-:W-:Y:S02]  /*0150*/  SEL R20, R9, RZ, !P1 ;  /* 0x000000ff09147207 */ /* 0x000fe40004800000 */
[----:B------:R-:W-:Y:S02]  /*0160*/  SEL R24, R10, RZ, !P1 ;  /* 0x000000ff0a187207 */ /* 0x000fe40004800000 */
[----:B------:R-:W-:-:S05]  /*0170*/  SEL R25, R11, RZ, !P1 ;  /* 0x000000ff0b197207 */ /* 0x000fca0004800000 */
[----:B------:R-:W-:Y:S05]  /*0180*/  @!P0 BRA `(.L_x_0) ;  /* 0x00000e5000008947 */ /* 0x000fea0003800000 */
[----:B------:R-:W-:Y:S01]  /*0190*/  I2FP.F32.S32 R6, c[0x0][0x1b0] ;  /* 0x00006c0000067a45 */ /* 0x000fe20000201400 */
[C---:B------:R-:W-:Y:S01]  /*01a0*/  IMAD R11, R32.reuse, c[0x0][0x188], RZ ;  /* 0x00006200200b7a24 */ /* 0x040fe200078e02ff */
[----:B------:R-:W-:Y:S01]  /*01b0*/  MOV R15, 0x3e800000 ;  /* 0x3e800000000f7802 */ /* 0x000fe20000000f00 */
[----:B------:R-:W-:Y:S01]  /*01c0*/  IMAD R13, R32, c[0x0][0x178], RZ ;  /* 0x00005e00200d7a24 */ /* 0x000fe200078e02ff */
[----:B------:R-:W-:Y:S01]  /*01d0*/  FSETP.GT.AND P2, PT, |R6|, 8.50705917302346158658e+37, PT ;  /* 0x7e8000000600780b */ /* 0x000fe20003f44200 */
[----:B------:R-:W-:Y:S01]  /*01e0*/  IMAD R7, R32, c[0x0][0x168], RZ ;  /* 0x00005a0020077a24 */ /* 0x000fe200078e02ff */
[----:B------:R-:W-:Y:S01]  /*01f0*/  FSETP.GEU.AND P0, PT, |R6|, 1.175494350822287508e-38, PT ;  /* 0x008000000600780b */ /* 0x000fe20003f0e200 */
[----:B------:R-:W-:Y:S01]  /*0200*/  IMAD.MOV.U32 R33, RZ, RZ, 0x4 ;  /* 0x00000004ff217424 */ /* 0x000fe200078e00ff */
[----:B------:R-:W-:Y:S01]  /*0210*/  LOP3.LUT R8, R3, 0xff, RZ, 0xc0, !PT ;  /* 0x000000ff03087812 */ /* 0x000fe200078ec0ff */
[----:B------:R-:W-:Y:S01]  /*0220*/  IMAD.U32 R18, R20, 0x10000, RZ ;  /* 0x0001000014127824 */ /* 0x000fe200078e00ff */
[----:B------:R-:W-:-:S02]  /*0230*/  FSEL R15, R15, 1, P2 ;  /* 0x3f8000000f0f7808 */ /* 0x000fc40001000000 */
[----:B------:R-:W-:Y:S01]  /*0240*/  PRMT R2, R14, 0x7632, R2 ;  /* 0x000076320e027816 */ /* 0x000fe20000000002 */
[----:B------:R-:W-:Y:S01]  /*0250*/  IMAD.WIDE.U32 R8, R8, 0x10, RZ ;  /* 0x0000001008087825 */ /* 0x000fe200078e00ff */
[----:B------:R-:W-:Y:S02]  /*0260*/  PRMT R16, R24, 0x7632, R16 ;  /* 0x0000763218107816 */ /* 0x000fe40000000010 */
[----:B------:R-:W-:Y:S01]  /*0270*/  PRMT R17, R25, 0x7632, R17 ;  /* 0x0000763219117816 */ /* 0x000fe20000000011 */
[----:B------:R-:W-:Y:S01]  /*0280*/  @P2 FMUL R6, R6, 0.25 ;  /* 0x3e80000006062820 */ /* 0x000fe20000400000 */
[----:B------:R-:W-:Y:S01]  /*0290*/  IADD3 R5, -R32, R5, RZ ;  /* 0x0000000520057210 */ /* 0x000fe20007ffe1ff */
[----:B------:R-:W-:Y:S01]  /*02a0*/  @!P0 FMUL R15, R15, 16777216 ;  /* 0x4b8000000f0f8820 */ /* 0x000fe20000400000 */
[----:B------:R-:W-:Y:S01]  /*02b0*/  IMAD.WIDE R10, R11, 0x2, R8 ;  /* 0x000000020b0a7825 */ /* 0x000fe200078e0208 */
[----:B------:R-:W-:Y:S01]  /*02c0*/  @!P0 FMUL R6, R6, 16777216 ;  /* 0x4b80000006068820 */ /* 0x000fe20000400000 */
[----:B------:R-:W-:-:S02]  /*02d0*/  SHF.L.U32 R14, R14, 0x10, RZ ;  /* 0x000000100e0e7819 */ /* 0x000fc400000006ff */
[--C-:B------:R-:W-:Y:S01]  /*02e0*/  IMAD.WIDE R12, R13, 0x2, R8.reuse ;  /* 0x000000020d0c7825 */ /* 0x100fe200078e0208 */
[----:B------:R-:W-:Y:S02]  /*02f0*/  IADD3 R36, P2, R10, c[0x0][0x180], RZ ;  /* 0x000060000a247a10 */ /* 0x000fe40007f5e0ff */
[----:B------:R-:W0:Y:S01]  /*0300*/  MUFU.RCP R6, R6 ;  /* 0x0000000600067308 */ /* 0x000e220000001000 */
[----:B------:R-:W-:Y:S01]  /*0310*/  IMAD.WIDE R8, R7, 0x2, R8 ;  /* 0x0000000207087825 */ /* 0x000fe200078e0208 */
[----:B------:R-:W-:Y:S01]  /*0320*/  IADD3 R0, P3, R12, c[0x0][0x170], RZ ;  /* 0x00005c000c007a10 */ /* 0x000fe20007f7e0ff */
[----:B------:R-:W-:Y:S01]  /*0330*/  FADD R14, R14, c[0x0][0x1b4] ;  /* 0x00006d000e0e7621 */ /* 0x000fe20000000000 */
[----:B------:R-:W-:Y:S01]  /*0340*/  SHF.L.U32 R24, R24, 0x10, RZ ;  /* 0x0000001018187819 */ /* 0x000fe200000006ff */
[----:B------:R-:W-:Y:S01]  /*0350*/  IMAD.WIDE R32, R32, R33, c[0x0][0x198] ;  /* 0x0000660020207625 */ /* 0x000fe200078e0221 */
[----:B------:R-:W-:Y:S02]  /*0360*/  IADD3 R34, P4, R8, c[0x0][0x160], RZ ;  /* 0x0000580008227a10 */ /* 0x000fe40007f9e0ff */
[----:B------:R-:W-:Y:S01]  /*0370*/  SHF.L.U32 R25, R25, 0x10, RZ ;  /* 0x0000001019197819 */ /* 0x000fe200000006ff */
[----:B------:R-:W-:Y:S01]  /*0380*/  FADD R24, R24, c[0x0][0x1b4] ;  /* 0x00006d0018187621 */ /* 0x000fe20000000000 */
[----:B------:R-:W-:-:S02]  /*0390*/  SHF.L.U32 R2, R2, 0x10, RZ ;  /* 0x0000001002027819 */ /* 0x000fc400000006ff */
[----:B------:R-:W-:Y:S01]  /*03a0*/  SHF.L.U32 R16, R16, 0x10, RZ ;  /* 0x0000001010107819 */ /* 0x000fe200000006ff */
[----:B------:R-:W-:Y:S01]  /*03b0*/  FADD R25, R25, c[0x0][0x1b4] ;  /* 0x00006d0019197621 */ /* 0x000fe20000000000 */
[----:B------:R-:W-:Y:S01]  /*03c0*/  SHF.L.U32 R17, R17, 0x10, RZ ;  /* 0x0000001011117819 */ /* 0x000fe200000006ff */
[----:B------:R-:W-:Y:S01]  /*03d0*/  FADD R27, R2, c[0x0][0x1b4] ;  /* 0x00006d00021b7621 */ /* 0x000fe20000000000 */
[----:B0-----:R-:W-:Y:S01]  /*03e0*/  FFMA R6, R6, -R15, RZ ;  /* 0x8000000f06067223 */ /* 0x001fe200000000ff */
[----:B------:R-:W-:Y:S01]  /*03f0*/  PRMT R15, R20, 0x7632, R15 ;  /* 0x00007632140f7816 */ /* 0x000fe2000000000f */
[----:B------:R-:W-:Y:S01]  /*0400*/  FADD R29, R16, c[0x0][0x1b4] ;  /* 0x00006d00101d7621 */ /* 0x000fe20000000000 */
[----:B------:R-:W-:Y:S01]  /*0410*/  LOP3.LUT P0, RZ, R3, 0x7, RZ, 0xc0, !PT ;  /* 0x0000000703ff7812 */ /* 0x000fe2000780c0ff */
[----:B------:R-:W-:Y:S01]  /*0420*/  FADD R30, R17, c[0x0][0x1b4] ;  /* 0x00006d00111e7621 */ /* 0x000fe20000000000 */
[----:B------:R-:W-:Y:S01]  /*0430*/  SHF.R.U32.HI R26, RZ, 0x3, R3 ;  /* 0x00000003ff1a7819 */ /* 0x000fe20000011603 */
[----:B------:R-:W-:Y:S01]  /*0440*/  IMAD.U32 R28, R15, 0x10000, RZ ;  /* 0x000100000f1c7824 */ /* 0x000fe200078e00ff */
[----:B------:R-:W-:Y:S01]  /*0450*/  MOV R7, R33 ;  /* 0x0000002100077202 */ /* 0x000fe20000000f00 */
[----:B------:R-:W-:Y:S01]  /*0460*/  IMAD.MOV.U32 R33, RZ, RZ, RZ ;  /* 0x000000ffff217224 */ /* 0x000fe200078e00ff */
[----:B------:R-:W-:Y:S01]  /*0470*/  IADD3.X R37, R11, c[0x0][0x184], RZ, P2, !PT ;  /* 0x000061000b257a10 */ /* 0x000fe200017fe4ff */
[----:B------:R-:W-:Y:S01]  /*0480*/  FADD R15, R18, c[0x0][0x1b4] ;  /* 0x00006d00120f7621 */ /* 0x000fe20000000000 */
[----:B------:R-:W-:Y:S01]  /*0490*/  IADD3.X R39, R13, c[0x0][0x174], RZ, P3, !PT ;  /* 0x00005d000d277a10 */ /* 0x000fe20001ffe4ff */
[----:B------:R-:W-:Y:S01]  /*04a0*/  CS2R R10, SRZ ;  /* 0x00000000000a7805 */ /* 0x000fe2000001ff00 */
[----:B------:R-:W-:Y:S01]  /*04b0*/  IADD3.X R35, R9, c[0x0][0x164], RZ, P4, !PT ;  /* 0x0000590009237a10 */ /* 0x000fe200027fe4ff */
[----:B------:R-:W-:Y:S01]  /*04c0*/  CS2R R12, SRZ ;  /* 0x00000000000c7805 */ /* 0x000fe2000001ff00 */
[C---:B------:R-:W-:Y:S01]  /*04d0*/  ISETP.GE.AND P2, PT, R3.reuse, 0x8, PT ;  /* 0x000000080300780c */ /* 0x040fe20003f46270 */
[----:B------:R-:W-:Y:S01]  /*04e0*/  CS2R R8, SRZ ;  /* 0x0000000000087805 */ /* 0x000fe2000001ff00 */
[----:B------:R-:W-:Y:S01]  /*04f0*/  MOV R31, RZ ;  /* 0x000000ff001f7202 */ /* 0x000fe20000000f00 */
[----:B------:R-:W-:Y:S01]  /*0500*/  FADD R28, R28, c[0x0][0x1b4] ;  /* 0x00006d001c1c7621 */ /* 0x000fe20000000000 */
[----:B------:R-:W-:-:S02]  /*0510*/  ISETP.LT.AND P0, PT, R3, 0x8, !P0 ;  /* 0x000000080300780c */ /* 0x000fc40004701270 */
[----:B------:R-:W-:Y:S02]  /*0520*/  LOP3.LUT R26, R26, 0x1c, RZ, 0xc0, !PT ;  /* 0x0000001c1a1a7812 */ /* 0x000fe400078ec0ff */
.L_x_1:
[----:B------:R-:W-:Y:S01]  /*0530*/  CS2R R16, SRZ ;  /* 0x0000000000107805 */ /* 0x000fe2000001ff00 */
[----:B------:R-:W-:Y:S01]  /*0540*/  CS2R R18, SRZ ;  /* 0x0000000000127805 */ /* 0x000fe2000001ff00 */
[----:B------:R-:W-:Y:S01]  /*0550*/  CS2R R20, SRZ ;  /* 0x0000000000147805 */ /* 0x000fe2000001ff00 */
[----:B------:R-:W-:-:S04]  /*0560*/  CS2R R22, SRZ ;  /* 0x0000000000167805 */ /* 0x000fc8000001ff00 */
[----:B------:R-:W2:Y:S04]  /*0570*/  @!P1 LDG.E.128 R16, [R34.64] ;  /* 0x0000000422109981 */ /* 0x000ea8000c1e1d00 */
[----:B------:R-:W3:Y:S01]  /*0580*/  @!P1 LDG.E.128 R20, [R36.64] ;  /* 0x0000000424149981 */ /* 0x000ee2000c1e1d00 */
[----:B------:R-:W-:Y:S02]  /*0590*/  LOP3.LUT P3, RZ, R3, 0x1f, RZ, 0xc0, !PT ;  /* 0x0000001f03ff7812 */ /* 0x000fe4000786c0ff */
[----:B--2---:R-:W-:Y:S02]  /*05a0*/  SEL R16, R16, RZ, !P1 ;  /* 0x000000ff10107207 */ /* 0x004fe40004800000 */
[----:B------:R-:W-:Y:S02]  /*05b0*/  SEL R40, R17, RZ, !P1 ;  /* 0x000000ff11287207 */ /* 0x000fe40004800000 */
[----:B---3--:R-:W-:Y:S01]  /*05c0*/  SEL R49, R20, RZ, !P1 ;  /* 0x000000ff14317207 */ /* 0x008fe20004800000 */
[C---:B------:R-:W-:Y:S01]  /*05d0*/  IMAD.U32 R45, R16.reuse, 0x10000, RZ ;  /* 0x00010000102d7824 */ /* 0x040fe200078e00ff */
[----:B------:R-:W-:-:S02]  /*05e0*/  PRMT R17, R16, 0x7632, R17 ;  /* 0x0000763210117816 */ /* 0x000fc40000000011 */
[----:B------:R-:W-:Y:S02]  /*05f0*/  SEL R43, R22, RZ, !P1 ;  /* 0x000000ff162b7207 */ /* 0x000fe40004800000 */
[C---:B------:R-:W-:Y:S01]  /*0600*/  PRMT R22, R49.reuse, 0x7632, R22 ;  /* 0x0000763231167816 */ /* 0x040fe20000000016 */
[----:B------:R-:W-:Y:S01]  /*0610*/  IMAD.U32 R49, R49, 0x10000, RZ ;  /* 0x0001000031317824 */ /* 0x000fe200078e00ff */
[----:B------:R-:W-:Y:S02]  /*0620*/  SHF.L.U32 R44, R17, 0x10, RZ ;  /* 0x00000010112c7819 */ /* 0x000fe400000006ff */
[----:B------:R-:W-:Y:S02]  /*0630*/  SHF.L.U32 R22, R22, 0x10, RZ ;  /* 0x0000001016167819 */ /* 0x000fe400000006ff */
[----:B------:R-:W-:Y:S01]  /*0640*/  SEL R50, R21, RZ, !P1 ;  /* 0x000000ff15327207 */ /* 0x000fe20004800000 */
[----:B------:R-:W-:Y:S01]  /*0650*/  FMUL R47, R27, R44 ;  /* 0x0000002c1b2f7220 */ /* 0x000fe20000400000 */
[----:B------:R-:W-:Y:S01]  /*0660*/  PRMT R42, R40, 0x7632, R42 ;  /* 0x00007632282a7816 */ /* 0x000fe2000000002a */
[----:B------:R-:W-:Y:S01]  /*0670*/  FMUL R44, R14, R45 ;  /* 0x0000002d0e2c7220 */ /* 0x000fe20000400000 */
[----:B------:R-:W-:Y:S01]  /*0680*/  SHF.L.U32 R46, R40, 0x10, RZ ;  /* 0x00000010282e7819 */ /* 0x000fe200000006ff */
[----:B------:R-:W-:Y:S01]  /*0690*/  FMUL R48, R22, R47 ;  /* 0x0000002f16307220 */ /* 0x000fe20000400000 */
[----:B------:R-:W-:-:S02]  /*06a0*/  PRMT R56, R50, 0x7632, R56 ;  /* 0x0000763232387816 */ /* 0x000fc40000000038 */
[----:B------:R-:W-:Y:S01]  /*06b0*/  SEL R18, R18, RZ, !P1 ;  /* 0x000000ff12127207 */ /* 0x000fe20004800000 */
[----:B------:R-:W-:Y:S01]  /*06c0*/  FMUL R17, R15, R46 ;  /* 0x0000002e0f117220 */ /* 0x000fe20000400000 */
[----:B------:R-:W-:Y:S01]  /*06d0*/  SHF.L.U32 R50, R50, 0x10, RZ ;  /* 0x0000001032327819 */ /* 0x000fe200000006ff */
[----:B------:R-:W-:Y:S01]  /*06e0*/  FFMA R51, R49, R44, R48 ;  /* 0x0000002c31337223 */ /* 0x000fe20000000030 */
[----:B------:R-:W-:Y:S01]  /*06f0*/  SHF.L.U32 R45, R42, 0x10, RZ ;  /* 0x000000102a2d7819 */ /* 0x000fe200000006ff */
[C---:B------:R-:W-:Y:S01]  /*0700*/  IMAD.U32 R41, R18.reuse, 0x10000, RZ ;  /* 0x0001000012297824 */ /* 0x040fe200078e00ff */
[----:B------:R-:W-:Y:S01]  /*0710*/  PRMT R21, R18, 0x7632, R21 ;  /* 0x0000763212157816 */ /* 0x000fe20000000015 */
[----:B------:R-:W-:Y:S01]  /*0720*/  IMAD.U32 R56, R56, 0x10000, RZ ;  /* 0x0001000038387824 */ /* 0x000fe200078e00ff */
[----:B------:R-:W-:Y:S01]  /*0730*/  FFMA R51, R50, R17, R51 ;  /* 0x0000001132337223 */ /* 0x000fe20000000033 */
[----:B------:R-:W-:Y:S01]  /*0740*/  FMUL R45, R28, R45 ;  /* 0x0000002d1c2d7220 */ /* 0x000fe20000400000 */
[----:B------:R-:W-:Y:S01]  /*0750*/  PRMT R52, R43, 0x7632, R52 ;  /* 0x000076322b347816 */ /* 0x000fe20000000034 */
[----:B------:R-:W-:Y:S01]  /*0760*/  FMUL R42, R24, R41 ;  /* 0x00000029182a7220 */ /* 0x000fe20000400000 */
[----:B------:R-:W-:Y:S01]  /*0770*/  SEL R19, R19, RZ, !P1 ;  /* 0x000000ff13137207 */ /* 0x000fe20004800000 */
[----:B------:R-:W-:Y:S01]  /*0780*/  FFMA R48, R56, R45, R51 ;  /* 0x0000002d38307223 */ /* 0x000fe20000000033 */
[----:B------:R-:W-:-:S02]  /*0790*/  SHF.L.U32 R43, R43, 0x10, RZ ;  /* 0x000000102b2b7819 */ /* 0x000fc400000006ff */
[----:B------:R-:W-:Y:S02]  /*07a0*/  SHF.L.U32 R46, R21, 0x10, RZ ;  /* 0x00000010152e7819 */ /* 0x000fe400000006ff */
[----:B------:R-:W-:Y:S01]  /*07b0*/  SEL R23, R23, RZ, !P1 ;  /* 0x000000ff17177207 */ /* 0x000fe20004800000 */
[----:B------:R-:W-:Y:S01]  /*07c0*/  FFMA R21, R43, R42, R48 ;  /* 0x0000002a2b157223 */ /* 0x000fe20000000030 */
[----:B------:R-:W-:Y:S01]  /*07d0*/  PRMT R20, R19, 0x7632, R20 ;  /* 0x0000763213147816 */ /* 0x000fe20000000014 */
[----:B------:R-:W-:Y:S01]  /*07e0*/  FMUL R41, R29, R46 ;  /* 0x0000002e1d297220 */ /* 0x000fe20000400000 */
[----:B------:R-:W-:Y:S01]  /*07f0*/  SHF.L.U32 R38, R19, 0x10, RZ ;  /* 0x0000001013267819 */ /* 0x000fe200000006ff */
[C---:B------:R-:W-:Y:S01]  /*0800*/  IMAD.U32 R46, R23.reuse, 0x10000, RZ ;  /* 0x00010000172e7824 */ /* 0x040fe200078e00ff */
[----:B------:R-:W-:Y:S02]  /*0810*/  SHF.L.U32 R52, R52, 0x10, RZ ;  /* 0x0000001034347819 */ /* 0x000fe400000006ff */
[----:B------:R-:W-:Y:S01]  /*0820*/  PRMT R54, R23, 0x7632, R54 ;  /* 0x0000763217367816 */ /* 0x000fe20000000036 */
[----:B------:R-:W-:Y:S01]  /*0830*/  FMUL R23, R25, R38 ;  /* 0x0000002619177220 */ /* 0x000fe20000400000 */
[----:B------:R-:W-:Y:S01]  /*0840*/  SHF.L.U32 R51, R20, 0x10, RZ ;  /* 0x0000001014337819 */ /* 0x000fe200000006ff */
[----:B------:R-:W-:Y:S01]  /*0850*/  FFMA R21, R52, R41, R21 ;  /* 0x0000002934157223 */ /* 0x000fe20000000015 */
[----:B------:R-:W-:-:S02]  /*0860*/  SHF.L.U32 R54, R54, 0x10, RZ ;  /* 0x0000001036367819 */ /* 0x000fc400000006ff */
[----:B------:R-:W-:Y:S01]  /*0870*/  MOV R20, R32 ;  /* 0x0000002000147202 */ /* 0x000fe20000000f00 */
[----:B------:R-:W-:Y:S01]  /*0880*/  FMUL R51, R30, R51 ;  /* 0x000000331e337220 */ /* 0x000fe20000400000 */
[----:B------:R-:W-:-:S04]  /*0890*/  FFMA R21, R46, R23, R21 ;  /* 0x000000172e157223 */ /* 0x000fc80000000015 */
[----:B------:R-:W-:Y:S01]  /*08a0*/  FFMA R38, R54, R51, R21 ;  /* 0x0000003336267223 */ /* 0x000fe20000000015 */
[----:B------:R-:W-:-:S04]  /*08b0*/  IMAD.MOV.U32 R21, RZ, RZ, R7 ;  /* 0x000000ffff157224 */ /* 0x000fc800078e0007 */
[----:B------:R-:W0:Y:S04]  /*08c0*/  SHFL.BFLY PT, R55, R38, 0x10, 0x1f ;  /* 0x0e001f0026377f89 */ /* 0x000e2800000e0000 */
[----:B------:R1:W2:Y:S01]  /*08d0*/  LDG.E R53, [R20.64] ;  /* 0x0000000414357981 */ /* 0x0002a2000c1e1900 */
[----:B------:R-:W-:-:S03]  /*08e0*/  IADD3 R5, R5, -0x1, RZ ;  /* 0xffffffff05057810 */ /* 0x000fc60007ffe0ff */
[----:B------:R-:W-:Y:S01]  /*08f0*/  BAR.SYNC.DEFER_BLOCKING 0x0 ;  /* 0x0000000000007b1d */ /* 0x000fe20000010000 */
[----:B------:R-:W-:Y:S01]  /*0900*/  ISETP.NE.AND P4, PT, R5, RZ, PT ;  /* 0x000000ff0500720c */ /* 0x000fe20003f85270 */
[----:B0-----:R-:W-:-:S05]  /*0910*/  FADD R55, R38, R55 ;  /* 0x0000003726377221 */ /* 0x001fca0000000000 */
[----:B------:R-:W0:Y:S02]  /*0920*/  SHFL.BFLY PT, R48, R55, 0x8, 0x1f ;  /* 0x0d001f0037307f89 */ /* 0x000e2400000e0000 */
[----:B0-----:R-:W-:-:S05]  /*0930*/  FADD R48, R55, R48 ;  /* 0x0000003037307221 */ /* 0x001fca0000000000 */
[----:B------:R-:W0:Y:S02]  /*0940*/  SHFL.BFLY PT, R57, R48, 0x4, 0x1f ;  /* 0x0c801f0030397f89 */ /* 0x000e2400000e0000 */
[----:B0-----:R-:W-:-:S05]  /*0950*/  FADD R57, R48, R57 ;  /* 0x0000003930397221 */ /* 0x001fca0000000000 */
[----:B------:R-:W0:Y:S02]  /*0960*/  SHFL.BFLY PT, R58, R57, 0x2, 0x1f ;  /* 0x0c401f00393a7f89 */ /* 0x000e2400000e0000 */
[----:B0-----:R-:W-:-:S05]  /*0970*/  FADD R58, R57, R58 ;  /* 0x0000003a393a7221 */ /* 0x001fca0000000000 */
[----:B------:R-:W0:Y:S02]  /*0980*/  SHFL.BFLY PT, R59, R58, 0x1, 0x1f ;  /* 0x0c201f003a3b7f89 */ /* 0x000e2400000e0000 */
[----:B0-----:R-:W-:-:S05]  /*0990*/  FADD R59, R58, R59 ;  /* 0x0000003b3a3b7221 */ /* 0x001fca0000000000 */
[----:B------:R-:W-:Y:S04]  /*09a0*/  @!P3 STS [R26], R59 ;  /* 0x0000003b1a00b388 */ /* 0x000fe80000000800 */
[----:B------:R-:W-:Y:S01]  /*09b0*/  BAR.SYNC.DEFER_BLOCKING 0x0 ;  /* 0x0000000000007b1d */ /* 0x000fe20000010000 */
[----:B------:R-:W-:-:S04]  /*09c0*/  IADD3 R32, P3, R32, 0x4, RZ ;  /* 0x0000000420207810 */ /* 0x000fc80007f7e0ff */
[----:B------:R-:W-:Y:S01]  /*09d0*/  IADD3.X R7, RZ, R7, RZ, P3, !PT ;  /* 0x00000007ff077210 */ /* 0x000fe20001ffe4ff */
[----:B------:R-:W1:Y:S04]  /*09e0*/  @!P2 LDS R2, [R3.X4] ;  /* 0x000000000302a984 */ /* 0x000e680000004800 */
[----:B-1----:R-:W0:Y:S02]  /*09f0*/  SHFL.BFLY PT, R21, R2, 0x4, 0x1f ;  /* 0x0c801f0002157f89 */ /* 0x002e2400000e0000 */
[----:B0-----:R-:W-:-:S05]  /*0a00*/  FADD R21, R2, R21 ;  /* 0x0000001502157221 */ /* 0x001fca0000000000 */
[----:B------:R-:W0:Y:S02]  /*0a10*/  SHFL.BFLY PT, R20, R21, 0x2, 0x1f ;  /* 0x0c401f0015147f89 */ /* 0x000e2400000e0000 */
[----:B0-----:R-:W-:Y:S01]  /*0a20*/  FADD R20, R21, R20 ;  /* 0x0000001415147221 */ /* 0x001fe20000000000 */
[----:B------:R-:W-:-:S04]  /*0a30*/  MOV R21, R39 ;  /* 0x0000002700157202 */ /* 0x000fc80000000f00 */
[----:B------:R-:W0:Y:S02]  /*0a40*/  SHFL.BFLY PT, R55, R20, 0x1, 0x1f ;  /* 0x0c201f0014377f89 */ /* 0x000e2400000e0000 */
[----:B0-----:R-:W-:Y:S01]  /*0a50*/  FADD R58, R20, R55 ;  /* 0x00000037143a7221 */ /* 0x001fe20000000000 */
[----:B------:R-:W-:Y:S02]  /*0a60*/  MOV R55, 0x2 ;  /* 0x0000000200377802 */ /* 0x000fe40000000f00 */
[----:B------:R-:W-:Y:S02]  /*0a70*/  MOV R20, R0 ;  /* 0x0000000000147202 */ /* 0x000fe40000000f00 */
[----:B------:R0:W-:Y:S01]  /*0a80*/  @P0 STS [R3.X4], R58 ;  /* 0x0000003a03000388 */ /* 0x0001e20000004800 */
[----:B------:R-:W-:-:S03]  /*0a90*/  IMAD.WIDE R36, R55, c[0x0][0x188], R36 ;  /* 0x0000620037247a25 */ /* 0x000fc600078e0224 */
[----:B------:R-:W-:Y:S01]  /*0aa0*/  BAR.SYNC.DEFER_BLOCKING 0x0 ;  /* 0x0000000000007b1d */ /* 0x000fe20000010000 */
[----:B------:R-:W-:Y:S01]  /*0ab0*/  IMAD.WIDE R38, R55, c[0x0][0x178], R20 ;  /* 0x00005e0037267a25 */ /* 0x000fe200078e0214 */
[----:B--2---:R-:W-:-:S03]  /*0ac0*/  FMUL R60, R53, R54 ;  /* 0x00000036353c7220 */ /* 0x004fc60000400000 */
[----:B------:R-:W-:Y:S01]  /*0ad0*/  IMAD.WIDE R34, R55, c[0x0][0x168], R34 ;  /* 0x00005a0037227a25 */ /* 0x000fe200078e0222 */
[C---:B------:R-:W-:Y:S01]  /*0ae0*/  FMUL R55, R53.reuse, R52 ;  /* 0x0000003435377220 */ /* 0x040fe20000400000 */
[----:B0-----:R-:W-:Y:S02]  /*0af0*/  FMUL R58, R6, R53 ;  /* 0x00000035063a7220 */ /* 0x001fe40000400000 */
[----:B------:R-:W-:Y:S01]  /*0b00*/  IMAD.MOV.U32 R0, RZ, RZ, R38 ;  /* 0x000000ffff007224 */ /* 0x000fe200078e0026 */
[C---:B------:R-:W-:Y:S01]  /*0b10*/  FMUL R38, R53.reuse, R43 ;  /* 0x0000002b35267220 */ /* 0x040fe20000400000 */
[----:B------:R-:W-:-:S04]  /*0b20*/  FMUL R57, R53, R58 ;  /* 0x0000003a35397220 */ /* 0x000fc80000400000 */
[----:B------:R-:W-:Y:S01]  /*0b30*/  F2FP.BF16.F32.PACK_AB R38, R55, R38 ;  /* 0x000000263726723e */ /* 0x000fe200000010ff */
[----:B------:R-:W-:-:S04]  /*0b40*/  FMUL R55, R53, R46 ;  /* 0x0000002e35377220 */ /* 0x000fc80000400000 */
[----:B------:R-:W-:Y:S01]  /*0b50*/  HFMA2.BF16_V2 R18, R18, R38, -RZ.H0_H0 ;  /* 0x0000002612127231 */ /* 0x000fe200003400ff */
[----:B------:R-:W-:Y:S01]  /*0b60*/  F2FP.BF16.F32.PACK_AB R60, R60, R55 ;  /* 0x000000373c3c723e */ /* 0x000fe200000010ff */
[----:B------:R-:W0:Y:S04]  /*0b70*/  LDS R48, [RZ] ;  /* 0x00000000ff307984 */ /* 0x000e280000000800 */
[----:B------:R-:W-:Y:S01]  /*0b80*/  HFMA2.BF16_V2 R38, R19, R60, -RZ.H0_H0 ;  /* 0x0000003c13267231 */ /* 0x000fe200003400ff */
[----:B0-----:R-:W-:-:S04]  /*0b90*/  FMUL R55, R57, R48 ;  /* 0x0000003039377220 */ /* 0x001fc80000400000 */
[-C--:B------:R-:W-:Y:S01]  /*0ba0*/  FMUL R48, R49, R55.reuse ;  /* 0x0000003731307220 */ /* 0x080fe20000400000 */
[-C--:B------:R-:W-:Y:S01]  /*0bb0*/  FMUL R58, R22, R55.reuse ;  /* 0x00000037163a7220 */ /* 0x080fe20000400000 */
[-C--:B------:R-:W-:Y:S01]  /*0bc0*/  FMUL R46, R46, R55.reuse ;  /* 0x000000372e2e7220 */ /* 0x080fe20000400000 */
[-C--:B------:R-:W-:Y:S01]  /*0bd0*/  FMUL R52, R52, R55.reuse ;  /* 0x0000003734347220 */ /* 0x080fe20000400000 */
[C---:B------:R-:W-:Y:S01]  /*0be0*/  FMUL R48, R53.reuse, R48 ;  /* 0x0000003035307220 */ /* 0x040fe20000400000 */
[C---:B------:R-:W-:Y:S01]  /*0bf0*/  FMUL R58, R53.reuse, R58 ;  /* 0x0000003a353a7220 */ /* 0x040fe20000400000 */
[C---:B------:R-:W-:Y:S01]  /*0c00*/  FMUL R46, R53.reuse, R46 ;  /* 0x0000002e352e7220 */ /* 0x040fe20000400000 */
[C---:B------:R-:W-:Y:S01]  /*0c10*/  FMUL R52, R53.reuse, R52 ;  /* 0x0000003435347220 */ /* 0x040fe20000400000 */
[----:B------:R-:W-:Y:S01]  /*0c20*/  FFMA R44, R53, R44, R48 ;  /* 0x0000002c352c7223 */ /* 0x000fe20000000030 */
[----:B------:R-:W-:Y:S01]  /*0c30*/  FMUL R48, R43, R55 ;  /* 0x000000372b307220 */ /* 0x000fe20000400000 */
[C---:B------:R-:W-:Y:S01]  /*0c40*/  FFMA R47, R53.reuse, R47, R58 ;  /* 0x0000002f352f7223 */ /* 0x040fe2000000003a */
[----:B------:R-:W-:Y:S01]  /*0c50*/  FMUL R58, R50, R55 ;  /* 0x00000037323a7220 */ /* 0x000fe20000400000 */
[C---:B------:R-:W-:Y:S01]  /*0c60*/  FMUL R49, R53.reuse, R49 ;  /* 0x0000003135317220 */ /* 0x040fe20000400000 */
[C---:B------:R-:W-:Y:S01]  /*0c70*/  FMUL R19, R53.reuse, R48 ;  /* 0x0000003035137220 */ /* 0x040fe20000400000 */
[C---:B------:R-:W-:Y:S01]  /*0c80*/  FMUL R22, R53.reuse, R22 ;  /* 0x0000001635167220 */ /* 0x040fe20000400000 */
[C---:B------:R-:W-:Y:S01]  /*0c90*/  FMUL R60, R53.reuse, R58 ;  /* 0x0000003a353c7220 */ /* 0x040fe20000400000 */
[----:B------:R-:W-:Y:S01]  /*0ca0*/  FMUL R58, R56, R55 ;  /* 0x00000037383a7220 */ /* 0x000fe20000400000 */
[C---:B------:R-:W-:Y:S01]  /*0cb0*/  FFMA R42, R53.reuse, R42, R19 ;  /* 0x0000002a352a7223 */ /* 0x040fe20000000013 */
[C---:B------:R-:W-:Y:S01]  /*0cc0*/  FFMA R19, R53.reuse, R23, R46 ;  /* 0x0000001735137223 */ /* 0x040fe2000000002e */
[C---:B------:R-:W-:Y:S01]  /*0cd0*/  FMUL R50, R53.reuse, R50 ;  /* 0x0000003235327220 */ /* 0x040fe20000400000 */
[C---:B------:R-:W-:Y:S01]  /*0ce0*/  FMUL R23, R53.reuse, R56 ;  /* 0x0000003835177220 */ /* 0x040fe20000400000 */
[----:B------:R-:W-:Y:S01]  /*0cf0*/  FMUL R54, R54, R55 ;  /* 0x0000003736367220 */ /* 0x000fe20000400000 */
[C---:B------:R-:W-:Y:S01]  /*0d00*/  FMUL R58, R53.reuse, R58 ;  /* 0x0000003a353a7220 */ /* 0x040fe20000400000 */
[C---:B------:R-:W-:Y:S01]  /*0d10*/  FFMA R41, R53.reuse, R41, R52 ;  /* 0x0000002935297223 */ /* 0x040fe20000000034 */
[----:B------:R-:W-:Y:S01]  /*0d20*/  F2FP.BF16.F32.PACK_AB R22, R22, R49 ;  /* 0x000000311616723e */ /* 0x000fe200000010ff */
[C---:B------:R-:W-:Y:S01]  /*0d30*/  FMUL R54, R53.reuse, R54 ;  /* 0x0000003635367220 */ /* 0x040fe20000400000 */
[----:B------:R-:W-:Y:S01]  /*0d40*/  FFMA R48, R53, R45, R58 ;  /* 0x0000002d35307223 */ /* 0x000fe2000000003a */
[----:B------:R-:W-:Y:S01]  /*0d50*/  F2FP.BF16.F32.PACK_AB R23, R23, R50 ;  /* 0x000000321717723e */ /* 0x000fe200000010ff */
[C---:B------:R-:W-:Y:S01]  /*0d60*/  FFMA R17, R53.reuse, R17, R60 ;  /* 0x0000001135117223 */ /* 0x040fe2000000003c */
[C---:B------:R-:W-:Y:S01]  /*0d70*/  PRMT R43, R18.reuse, 0x7610, R43 ;  /* 0x00007610122b7816 */ /* 0x040fe2000000002b */
[----:B------:R-:W-:Y:S01]  /*0d80*/  FFMA R54, R53, R51, R54 ;  /* 0x0000003335367223 */ /* 0x000fe20000000036 */
[----:B------:R-:W-:Y:S01]  /*0d90*/  PRMT R45, R18, 0x7632, R45 ;  /* 0x00007632122d7816 */ /* 0x000fe2000000002d */
[----:B------:R-:W-:Y:S01]  /*0da0*/  HFMA2.BF16_V2 R46, R16, R22, -RZ.H0_H0 ;  /* 0x00000016102e7231 */ /* 0x000fe200003400ff */
[----:B------:R-:W-:Y:S01]  /*0db0*/  F2FP.BF16.F32.PACK_AB R18, R41, R42 ;  /* 0x0000002a2912723e */ /* 0x000fe200000010ff */
[----:B------:R-:W-:Y:S01]  /*0dc0*/  HFMA2.BF16_V2 R23, R40, R23, -RZ.H0_H0 ;  /* 0x0000001728177231 */ /* 0x000fe200003400ff */
[----:B------:R-:W-:-:S02]  /*0dd0*/  SHF.L.U32 R41, R38, 0x10, RZ ;  /* 0x0000001026297819 */ /* 0x000fc400000006ff */
[----:B------:R-:W-:Y:S02]  /*0de0*/  SHF.L.U32 R22, R43, 0x10, RZ ;  /* 0x000000102b167819 */ /* 0x000fe400000006ff */
[----:B------:R-:W-:Y:S01]  /*0df0*/  F2FP.BF16.F32.PACK_AB R16, R47, R44 ;  /* 0x0000002c2f10723e */ /* 0x000fe200000010ff */
[----:B------:R-:W-:Y:S01]  /*0e00*/  FADD R12, R41, R12 ;  /* 0x0000000c290c7221 */ /* 0x000fe20000000000 */
[----:B------:R-:W-:Y:S01]  /*0e10*/  F2FP.BF16.F32.PACK_AB R17, R48, R17 ;  /* 0x000000113011723e */ /* 0x000fe200000010ff */
[----:B------:R-:W-:Y:S01]  /*0e20*/  FADD R33, R22, R33 ;  /* 0x0000002116217221 */ /* 0x000fe20000000000 */
[----:B------:R-:W-:Y:S02]  /*0e30*/  F2FP.BF16.F32.PACK_AB R19, R54, R19 ;  /* 0x000000133613723e */ /* 0x000fe400000010ff */
[----:B------:R-:W-:Y:S02]  /*0e40*/  PRMT R41, R38, 0x7632, R41 ;  /* 0x0000763226297816 */ /* 0x000fe40000000029 */
[----:B------:R-:W-:Y:S01]  /*0e50*/  SHF.L.U32 R42, R45, 0x10, RZ ;  /* 0x000000102d2a7819 */ /* 0x000fe200000006ff */
[----:B------:R0:W-:Y:S01]  /*0e60*/  @!P1 STG.E.128 [R20.64], R16 ;  /* 0x0000001014009986 */ /* 0x0001e2000c101d04 */
[----:B------:R-:W-:-:S02]  /*0e70*/  PRMT R40, R23, 0x7632, R40 ;  /* 0x0000763217287816 */ /* 0x000fc40000000028 */
[----:B------:R-:W-:Y:S01]  /*0e80*/  PRMT R38, R23, 0x7610, R38 ;  /* 0x0000761017267816 */ /* 0x000fe20000000026 */
[----:B------:R-:W-:Y:S01]  /*0e90*/  FADD R11, R42, R11 ;  /* 0x0000000b2a0b7221 */ /* 0x000fe20000000000 */
[C---:B------:R-:W-:Y:S01]  /*0ea0*/  PRMT R23, R46.reuse, 0x7632, R23 ;  /* 0x000076322e177816 */ /* 0x040fe20000000017 */
[----:B------:R-:W-:Y:S01]  /*0eb0*/  IMAD.U32 R42, R41, 0x10000, RZ ;  /* 0x00010000292a7824 */ /* 0x000fe200078e00ff */
[----:B------:R-:W-:Y:S02]  /*0ec0*/  PRMT R22, R46, 0x7610, R22 ;  /* 0x000076102e167816 */ /* 0x000fe40000000016 */
[----:B------:R-:W-:Y:S01]  /*0ed0*/  SHF.L.U32 R40, R40, 0x10, RZ ;  /* 0x0000001028287819 */ /* 0x000fe200000006ff */
[----:B------:R-:W-:-:S04]  /*0ee0*/  FADD R31, R42, R31 ;  /* 0x0000001f2a1f7221 */ /* 0x000fc80000000000 */
[----:B------:R-:W-:Y:S01]  /*0ef0*/  FADD R13, R40, R13 ;  /* 0x0000000d280d7221 */ /* 0x000fe20000000000 */
[----:B0-----:R-:W-:Y:S01]  /*0f00*/  SHF.L.U32 R19, R38, 0x10, RZ ;  /* 0x0000001026137819 */ /* 0x001fe200000006ff */
[----:B------:R-:W-:Y:S01]  /*0f10*/  IMAD.U32 R17, R22, 0x10000, RZ ;  /* 0x0001000016117824 */ /* 0x000fe200078e00ff */
[----:B------:R-:W-:-:S03]  /*0f20*/  SHF.L.U32 R16, R23, 0x10, RZ ;  /* 0x0000001017107819 */ /* 0x000fc600000006ff */
[----:B------:R-:W-:Y:S01]  /*0f30*/  FADD R10, R19, R10 ;  /* 0x0000000a130a7221 */ /* 0x000fe20000000000 */
[----:B------:R-:W-:Y:S01]  /*0f40*/  FADD R8, R17, R8 ;  /* 0x0000000811087221 */ /* 0x000fe20000000000 */
[----:B------:R-:W-:Y:S01]  /*0f50*/  FADD R9, R16, R9 ;  /* 0x0000000910097221 */ /* 0x000fe20000000000 */
[----:B------:R-:W-:Y:S05]  /*0f60*/  @P4 BRA `(.L_x_1) ;  /* 0xfffff5c000004947 */ /* 0x000fea000383ffff */
[----:B------:R-:W-:Y:S01]  /*0f70*/  MOV R16, R8 ;  /* 0x0000000800107202 */ /* 0x000fe20000000f00 */
[----:B------:R-:W-:Y:S01]  /*0f80*/  IMAD.MOV.U32 R18, RZ, RZ, R10 ;  /* 0x000000ffff127224 */ /* 0x000fe200078e000a */
[----:B------:R-:W-:Y:S01]  /*0f90*/  MOV R17, R9 ;  /* 0x0000000900117202 */ /* 0x000fe20000000f00 */
[----:B------:R-:W-:Y:S01]  /*0fa0*/  IMAD.MOV.U32 R30, RZ, RZ, R12 ;  /* 0x000000ffff1e7224 */ /* 0x000fe200078e000c */
[----:B------:R-:W-:Y:S02]  /*0fb0*/  MOV R19, R13 ;  /* 0x0000000d00137202 */ /* 0x000fe40000000f00 */
[----:B------:R-:W-:Y:S02]  /*0fc0*/  MOV R28, R33 ;  /* 0x00000021001c7202 */ /* 0x000fe40000000f00 */
[----:B------:R-:W-:-:S02]  /*0fd0*/  MOV R29, R11 ;  /* 0x0000000b001d7202 */ /* 0x000fc40000000f00 */
.L_x_0:
[----:B------:R-:W0:Y:S01]  /*0fe0*/  S2R R0, SR_TID.X ;  /* 0x0000000000007919 */ /* 0x000e220000002100 */
[----:B------:R-:W-:-:S03]  /*0ff0*/  MOV R3, 0x4 ;  /* 0x0000000400037802 */ /* 0x000fc60000000f00 */
[----:B------:R-:W-:Y:S01]  /*1000*/  BAR.SYNC.DEFER_BLOCKING 0x0 ;  /* 0x0000000000007b1d */ /* 0x000fe20000010000 */
[C---:B0-----:R-:W-:Y:S02]  /*1010*/  SHF.L.U32 R2, R0.reuse, 0x3, RZ ;  /* 0x0000000300027819 */ /* 0x041fe400000006ff */
[----:B------:R-:W-:Y:S02]  /*1020*/  SHF.L.U32 R5, R0, 0x2, RZ ;  /* 0x0000000200057819 */ /* 0x000fe400000006ff */
[----:B------:R-:W-:Y:S01]  /*1030*/  LOP3.LUT R6, R2, 0x7f8, RZ, 0xc0, !PT ;  /* 0x000007f802067812 */ /* 0x000fe200078ec0ff */
[----:B------:R-:W-:Y:S01]  /*1040*/  IMAD R2, R4, c[0x0][0x1a8], RZ ;  /* 0x00006a0004027a24 */ /* 0x000fe200078e02ff */
[----:B------:R-:W-:-:S03]  /*1050*/  LOP3.LUT R5, R5, 0x3fc, RZ, 0xc0, !PT ;  /* 0x000003fc05057812 */ /* 0x000fc600078ec0ff */
[----:B------:R-:W-:Y:S01]  /*1060*/  STS.128 [R6.X4], R16 ;  /* 0x0000001006007388 */ /* 0x000fe20000004c00 */
[C---:B------:R-:W-:Y:S01]  /*1070*/  LOP3.LUT R0, R5.reuse, 0x400, RZ, 0xfc, !PT ;  /* 0x0000040005007812 */ /* 0x040fe200078efcff */
[----:B------:R-:W-:Y:S01]  /*1080*/  IMAD.WIDE R2, R2, R3, c[0x0][0x1a0] ;  /* 0x0000680002027625 */ /* 0x000fe200078e0203 */
[C---:B------:R-:W-:Y:S01]  /*1090*/  ISETP.GE.AND P0, PT, R5.reuse, c[0x0][0x1b0], PT ;  /* 0x00006c0005007a0c */ /* 0x040fe20003f06270 */
[----:B------:R-:W-:Y:S04]  /*10a0*/  STS.128 [R6.X4+0x10], R28 ;  /* 0x0000101c06007388 */ /* 0x000fe80000004c00 */
[----:B------:R-:W-:Y:S01]  /*10b0*/  BAR.SYNC.DEFER_BLOCKING 0x0 ;  /* 0x0000000000007b1d */ /* 0x000fe20000010000 */
[----:B------:R-:W-:Y:S01]  /*10c0*/  ISETP.GE.AND P1, PT, R0, c[0x0][0x1b0], PT ;  /* 0x00006c0000007a0c */ /* 0x000fe20003f26270 */
[----:B------:R-:W-:-:S04]  /*10d0*/  IMAD.WIDE.U32 R2, R5, 0x4, R2 ;  /* 0x0000000405027825 */ /* 0x000fc800078e0002 */
[----:B------:R-:W0:Y:S04]  /*10e0*/  LDS.128 R8, [R5.X4] ;  /* 0x0000000005087984 */ /* 0x000e280000004c00 */
[----:B0-----:R0:W-:Y:S04]  /*10f0*/  @!P0 STG.E.128 [R2.64], R8 ;  /* 0x0000000802008986 */ /* 0x0011e8000c101d04 */
[----:B------:R-:W-:Y:S05]  /*1100*/  @P1 EXIT ;  /* 0x000000000000194d */ /* 0x000fea0003800000 */
[----:B------:R-:W1:Y:S04]  /*1110*/  LDS.128 R4, [R5.X4+0x1000] ;  /* 0x0010000005047984 */ /* 0x000e680000004c00 */
[----:B-1----:R-:W-:Y:S01]  /*1120*/  STG.E.128 [R2.64+0x1000], R4 ;  /* 0x0010000402007986 */ /* 0x002fe2000c101d04 */
[----:B------:R-:W-:Y:S05]  /*1130*/  EXIT ;  /* 0x000000000000794d */ /* 0x000fea0003800000 */
.L_x_2:
[----:B------:R-:W-:-:S00]  /*1140*/  BRA `(.L_x_2) ;  /* 0xfffffff000007947 */ /* 0x000fc0000383ffff */
[----:B------:R-:W-:-:S00]  /*1150*/  NOP ;  /* 0x0000000000007918 */ /* 0x000fc00000000000 */
        /* <DEDUP_REMOVED lines=10> */
.L_x_3:


//--------------------- .nv.shared._rms_norm_backward_kernel --------------------------
	.section	.nv.shared._rms_norm_backward_kernel,"aw",@nobits
	.sectionflags	@""
	.align	16
